	.headerflags	@"EF_CUDA_TEXMODE_UNIFIED EF_CUDA_64BIT_ADDRESS EF_CUDA_ACCELERATORS EF_CUDA_SM90 EF_CUDA_VIRTUAL_SM(EF_CUDA_SM90)"
	.elftype	@"ET_EXEC"


//--------------------- .nv.info                  --------------------------
	.section	.nv.info,"",@"SHT_CUDA_INFO"
	.align	4


	//----- nvinfo : EIATTR_REGCOUNT
	.align		4
        /*0000*/ 	.byte	0x04, 0x2f
        /*0002*/ 	.short	(.L_1 - .L_0)
	.align		4
.L_0:
        /*0004*/ 	.word	index@(triton_mm)
        /*0008*/ 	.word	0x00000030


	//----- nvinfo : EIATTR_MIN_STACK_SIZE
	.align		4
.L_1:
        /*000c*/ 	.byte	0x04, 0x12
        /*000e*/ 	.short	(.L_3 - .L_2)
	.align		4
.L_2:
        /*0010*/ 	.word	index@(triton_mm)
        /*0014*/ 	.word	0x00000000


	//----- nvinfo : EIATTR_FRAME_SIZE
	.align		4
.L_3:
        /*0018*/ 	.byte	0x04, 0x11
        /*001a*/ 	.short	(.L_5 - .L_4)
	.align		4
.L_4:
        /*001c*/ 	.word	index@(triton_mm)
        /*0020*/ 	.word	0x00000000


	//----- nvinfo : EIATTR_MIN_STACK_SIZE
	.align		4
.L_5:
        /*0024*/ 	.byte	0x04, 0x12
        /*0026*/ 	.short	(.L_7 - .L_6)
	.align		4
.L_6:
        /*0028*/ 	.word	index@(triton_mm)
        /*002c*/ 	.word	0x00000000
.L_7:


//--------------------- .nv.info.triton_mm        --------------------------
	.section	.nv.info.triton_mm,"",@"SHT_CUDA_INFO"
	.sectionflags	@""
	.align	4


	//----- nvinfo : EIATTR_CUDA_API_VERSION
	.align		4
        /*0000*/ 	.byte	0x04, 0x37
        /*0002*/ 	.short	(.L_9 - .L_8)
.L_8:
        /*0004*/ 	.word	0x0000007c


	//----- nvinfo : EIATTR_KPARAM_INFO
	.align		4
.L_9:
        /*0008*/ 	.byte	0x04, 0x17
        /*000a*/ 	.short	(.L_11 - .L_10)
.L_10:
        /*000c*/ 	.word	0x00000000
        /*0010*/ 	.short	0x0003
        /*0012*/ 	.short	0x0018
        /*0014*/ 	.byte	0x00, 0xf0, 0x11, 0x00


	//----- nvinfo : EIATTR_KPARAM_INFO
	.align		4
.L_11:
        /*0018*/ 	.byte	0x04, 0x17
        /*001a*/ 	.short	(.L_13 - .L_12)
.L_12:
        /*001c*/ 	.word	0x00000000
        /*0020*/ 	.short	0x0002
        /*0022*/ 	.short	0x0010
        /*0024*/ 	.byte	0x00, 0xf0, 0x21, 0x00


	//----- nvinfo : EIATTR_KPARAM_INFO
	.align		4
.L_13:
        /*0028*/ 	.byte	0x04, 0x17
        /*002a*/ 	.short	(.L_15 - .L_14)
.L_14:
        /*002c*/ 	.word	0x00000000
        /*0030*/ 	.short	0x0001
        /*0032*/ 	.short	0x0008
        /*0034*/ 	.byte	0x00, 0xf0, 0x21, 0x00


	//----- nvinfo : EIATTR_KPARAM_INFO
	.align		4
.L_15:
        /*0038*/ 	.byte	0x04, 0x17
        /*003a*/ 	.short	(.L_17 - .L_16)
.L_16:
        /*003c*/ 	.word	0x00000000
        /*0040*/ 	.short	0x0000
        /*0042*/ 	.short	0x0000
        /*0044*/ 	.byte	0x00, 0xf0, 0x21, 0x00


	//----- nvinfo : EIATTR_SPARSE_MMA_MASK
	.align		4
.L_17:
        /*0048*/ 	.byte	0x03, 0x50
        /*004a*/ 	.short	0x0000


	//----- nvinfo : EIATTR_MAXREG_COUNT
	.align		4
        /*004c*/ 	.byte	0x03, 0x1b
        /*004e*/ 	.short	0x00ff


	//----- nvinfo : EIATTR_EXIT_INSTR_OFFSETS
	.align		4
        /*0050*/ 	.byte	0x04, 0x1c
        /*0052*/ 	.short	(.L_19 - .L_18)


	//   ....[0]....
.L_18:
        /*0054*/ 	.word	0x00000040


	//   ....[1]....
        /*0058*/ 	.word	0x00007bd0


	//   ....[2]....
        /*005c*/ 	.word	0x00007c30


	//----- nvinfo : EIATTR_MAX_THREADS
	.align		4
.L_19:
        /*0060*/ 	.byte	0x04, 0x05
        /*0062*/ 	.short	(.L_21 - .L_20)
.L_20:
        /*0064*/ 	.word	0x00000100
        /*0068*/ 	.word	0x00000001
        /*006c*/ 	.word	0x00000001


	//----- nvinfo : EIATTR_CBANK_PARAM_SIZE
	.align		4
.L_21:
        /*0070*/ 	.byte	0x03, 0x19
        /*0072*/ 	.short	0x001c


	//----- nvinfo : EIATTR_PARAM_CBANK
	.align		4
        /*0074*/ 	.byte	0x04, 0x0a
        /*0076*/ 	.short	(.L_23 - .L_22)
	.align		4
.L_22:
        /*0078*/ 	.word	index@(.nv.constant0.triton_mm)
        /*007c*/ 	.short	0x0210
        /*007e*/ 	.short	0x001c


	//----- nvinfo : EIATTR_SW_WAR
	.align		4
.L_23:
        /*0080*/ 	.byte	0x04, 0x36
        /*0082*/ 	.short	(.L_25 - .L_24)
.L_24:
        /*0084*/ 	.word	0x00000008
.L_25:


//--------------------- .nv.callgraph             --------------------------
	.section	.nv.callgraph,"",@"SHT_CUDA_CALLGRAPH"
	.align	4
	.sectionentsize	8
	.align		4
        /*0000*/ 	.word	0x00000000
	.align		4
        /*0004*/ 	.word	0xffffffff
	.align		4
        /*0008*/ 	.word	0x00000000
	.align		4
        /*000c*/ 	.word	0xfffffffe
	.align		4
        /*0010*/ 	.word	0x00000000
	.align		4
        /*0014*/ 	.word	0xfffffffd
	.align		4
        /*0018*/ 	.word	0x00000000
	.align		4
        /*001c*/ 	.word	0xfffffffc


//--------------------- .text.triton_mm           --------------------------
	.section	.text.triton_mm,"ax",@progbits
	.sectionflags	@"SHF_BARRIERS=1"
	.align	128
        .global         triton_mm
        .type           triton_mm,@function
        .size           triton_mm,(.L_x_1 - triton_mm)
        .other          triton_mm,@"STO_CUDA_ENTRY STV_DEFAULT"
triton_mm:
.text.triton_mm:
[----:B------:R-:W1:Y:S02]  /*0000*/  LDC R1, c[0x0][0x28] ;  /* 0x00000a00ff017b82 */ /* 0x000e640000000800 */
[----:B------:R-:W2:Y:S02]  /*0010*/  LDC R12, c[0x0][0x228] ;  /* 0x00008a00ff0c7b82 */ /* 0x000ea40000000800 */
[----:B--2---:R-:W-:-:S05]  /*0020*/  IMAD R0, R12, 0xc00, RZ ;  /* 0x00000c000c007824 */ /* 0x004fca00078e02ff */
[----:B------:R-:W-:-:S13]  /*0030*/  ISETP.NE.AND P0, PT, R0, RZ, PT ;  /* 0x000000ff0000720c */ /* 0x000fda0003f05270 */
[----:B------:R-:W-:Y:S05]  /*0040*/  @!P0 EXIT ;  /* 0x000000000000894d */ /* 0x000fea0003800000 */
[----:B------:R-:W2:Y:S01]  /*0050*/  S2R R10, SR_CTAID.X ;  /* 0x00000000000a7919 */ /* 0x000ea20000002500 */
[----:B------:R-:W-:Y:S01]  /*0060*/  VIADD R0, R12, 0x1f ;  /* 0x0000001f0c007836 */ /* 0x000fe20000000000 */
[----:B------:R-:W3:Y:S01]  /*0070*/  S2UR UR5, SR_CgaCtaId ;  /* 0x00000000000579c3 */ /* 0x000ee20000008800 */
[----:B------:R-:W-:Y:S01]  /*0080*/  UMOV UR4, 0x400 ;  /* 0x0000040000047882 */ /* 0x000fe20000000000 */
[----:B------:R-:W4:Y:S01]  /*0090*/  S2R R42, SR_TID.X ;  /* 0x00000000002a7919 */ /* 0x000f220000002100 */
[----:B------:R-:W-:Y:S01]  /*00a0*/  ULDC.64 UR6, c[0x0][0x208] ;  /* 0x0000820000067ab9 */ /* 0x000fe20000000a00 */
[----:B------:R-:W-:-:S04]  /*00b0*/  SHF.R.S32.HI R3, RZ, 0x1f, R0 ;  /* 0x0000001fff037819 */ /* 0x000fc80000011400 */
[----:B------:R-:W-:Y:S01]  /*00c0*/  LEA.HI R3, R3, R0, RZ, 0x5 ;  /* 0x0000000003037211 */ /* 0x000fe200078f28ff */
[----:B------:R-:W5:Y:S08]  /*00d0*/  LDC.64 R32, c[0x0][0x210] ;  /* 0x00008400ff207b82 */ /* 0x000f700000000a00 */
[----:B------:R-:W5:Y:S01]  /*00e0*/  LDC.64 R38, c[0x0][0x218] ;  /* 0x00008600ff267b82 */ /* 0x000f620000000a00 */
[----:B---3--:R-:W-:-:S03]  /*00f0*/  UPRMT UR4, UR5, 0x654, UR4 ;  /* 0x0000065405047896 */ /* 0x008fc60008000004 */
[----:B------:R-:W-:Y:S01]  /*0100*/  ULDC UR5, c[0x0][0x228] ;  /* 0x00008a0000057ab9 */ /* 0x000fe20000000800 */
[C---:B--2---:R-:W-:Y:S01]  /*0110*/  IMAD.HI R2, R10.reuse, 0x2aaaaaab, RZ ;  /* 0x2aaaaaab0a027827 */ /* 0x044fe200078e02ff */
[----:B------:R-:W-:Y:S02]  /*0120*/  IABS R11, R10 ;  /* 0x0000000a000b7213 */ /* 0x000fe40000000000 */
[----:B------:R-:W-:Y:S01]  /*0130*/  ISETP.GE.AND P1, PT, R10, RZ, PT ;  /* 0x000000ff0a00720c */ /* 0x000fe20003f26270 */
[C---:B----4-:R-:W-:Y:S01]  /*0140*/  IMAD.SHL.U32 R44, R42.reuse, 0x8, RZ ;  /* 0x000000082a2c7824 */ /* 0x050fe200078e00ff */
[----:B------:R-:W-:Y:S02]  /*0150*/  SHF.R.U32.HI R5, RZ, 0x1f, R2 ;  /* 0x0000001fff057819 */ /* 0x000fe40000011602 */
[----:B------:R-:W-:Y:S02]  /*0160*/  LOP3.LUT R14, R42, 0x1f, RZ, 0xc0, !PT ;  /* 0x0000001f2a0e7812 */ /* 0x000fe400078ec0ff */
[----:B------:R-:W-:-:S02]  /*0170*/  LEA.HI.SX32 R7, R2, R5, 0x1a ;  /* 0x0000000502077211 */ /* 0x000fc400078fd2ff */
[--C-:B------:R-:W-:Y:S02]  /*0180*/  SHF.R.U32.HI R43, RZ, 0x2, R42.reuse ;  /* 0x00000002ff2b7819 */ /* 0x100fe4000001162a */
[----:B------:R-:W-:Y:S01]  /*0190*/  SHF.R.U32.HI R45, RZ, 0x3, R42 ;  /* 0x00000003ff2d7819 */ /* 0x000fe2000001162a */
[----:B------:R-:W-:Y:S01]  /*01a0*/  IMAD.SHL.U32 R0, R7, 0x8, RZ ;  /* 0x0000000807007824 */ /* 0x000fe200078e00ff */
[----:B------:R-:W-:Y:S02]  /*01b0*/  LOP3.LUT R43, R43, 0x18, RZ, 0xc0, !PT ;  /* 0x000000182b2b7812 */ /* 0x000fe400078ec0ff */
[----:B------:R-:W-:Y:S02]  /*01c0*/  LOP3.LUT R45, R45, 0x10, RZ, 0xc0, !PT ;  /* 0x000000102d2d7812 */ /* 0x000fe400078ec0ff */
[----:B------:R-:W-:-:S04]  /*01d0*/  LEA.HI.SX32 R3, R3, -R0, 0x1b ;  /* 0x8000000003037211 */ /* 0x000fc800078fdaff */
[----:B------:R-:W-:-:S04]  /*01e0*/  VIMNMX R4, R3, 0x8, PT ;  /* 0x0000000803047848 */ /* 0x000fc80003fe0100 */
[-C--:B------:R-:W-:Y:S02]  /*01f0*/  IABS R5, R4.reuse ;  /* 0x0000000400057213 */ /* 0x080fe40000000000 */
[----:B------:R-:W-:Y:S02]  /*0200*/  IABS R13, R4 ;  /* 0x00000004000d7213 */ /* 0x000fe40000000000 */
[----:B------:R-:W2:Y:S03]  /*0210*/  I2F.RP R6, R5 ;  /* 0x0000000500067306 */ /* 0x000ea60000209400 */
[----:B------:R-:W-:-:S05]  /*0220*/  IMAD.MOV R13, RZ, RZ, -R13 ;  /* 0x000000ffff0d7224 */ /* 0x000fca00078e0a0d */
[----:B--2---:R-:W2:Y:S02]  /*0230*/  MUFU.RCP R6, R6 ;  /* 0x0000000600067308 */ /* 0x004ea40000001000 */
[----:B--2---:R-:W-:Y:S01]  /*0240*/  VIADD R2, R6, 0xffffffe ;  /* 0x0ffffffe06027836 */ /* 0x004fe20000000000 */
[----:B------:R-:W-:-:S05]  /*0250*/  IABS R6, R12 ;  /* 0x0000000c00067213 */ /* 0x000fca0000000000 */
[----:B------:R2:W3:Y:S02]  /*0260*/  F2I.FTZ.U32.TRUNC.NTZ R3, R2 ;  /* 0x0000000200037305 */ /* 0x0004e4000021f000 */
[----:B--2---:R-:W-:Y:S02]  /*0270*/  IMAD.MOV.U32 R2, RZ, RZ, RZ ;  /* 0x000000ffff027224 */ /* 0x004fe400078e00ff */
[----:B---3--:R-:W-:-:S04]  /*0280*/  IMAD.MOV R8, RZ, RZ, -R3 ;  /* 0x000000ffff087224 */ /* 0x008fc800078e0a03 */
[----:B------:R-:W-:-:S04]  /*0290*/  IMAD R9, R8, R5, RZ ;  /* 0x0000000508097224 */ /* 0x000fc800078e02ff */
[----:B------:R-:W-:Y:S02]  /*02a0*/  IMAD.HI.U32 R8, R3, R9, R2 ;  /* 0x0000000903087227 */ /* 0x000fe400078e0002 */
[----:B------:R-:W2:Y:S04]  /*02b0*/  I2F.RP R9, R6 ;  /* 0x0000000600097306 */ /* 0x000ea80000209400 */
[----:B------:R-:W-:-:S04]  /*02c0*/  IMAD.HI.U32 R2, R8, R11, RZ ;  /* 0x0000000b08027227 */ /* 0x000fc800078e00ff */
[----:B------:R-:W-:Y:S02]  /*02d0*/  IMAD R2, R2, R13, R11 ;  /* 0x0000000d02027224 */ /* 0x000fe400078e020b */
[----:B------:R-:W-:Y:S01]  /*02e0*/  IMAD R11, R7, -0x180, R10 ;  /* 0xfffffe80070b7824 */ /* 0x000fe200078e020a */
[----:B------:R-:W-:Y:S02]  /*02f0*/  LOP3.LUT R7, RZ, R4, RZ, 0x33, !PT ;  /* 0x00000004ff077212 */ /* 0x000fe400078e33ff */
[----:B------:R-:W-:Y:S01]  /*0300*/  ISETP.GT.U32.AND P0, PT, R5, R2, PT ;  /* 0x000000020500720c */ /* 0x000fe20003f04070 */
[----:B--2---:R-:W2:Y:S01]  /*0310*/  MUFU.RCP R9, R9 ;  /* 0x0000000900097308 */ /* 0x004ea20000001000 */
[----:B------:R-:W-:-:S05]  /*0320*/  IABS R15, R11 ;  /* 0x0000000b000f7213 */ /* 0x000fca0000000000 */
[----:B------:R-:W-:-:S04]  /*0330*/  IMAD.HI.U32 R8, R8, R15, RZ ;  /* 0x0000000f08087227 */ /* 0x000fc800078e00ff */
[----:B------:R-:W-:Y:S02]  /*0340*/  IMAD R10, R8, R13, R15 ;  /* 0x0000000d080a7224 */ /* 0x000fe400078e020f */
[----:B------:R-:W-:Y:S02]  /*0350*/  @!P0 IMAD.IADD R2, R2, 0x1, -R5 ;  /* 0x0000000102028824 */ /* 0x000fe400078e0a05 */
[----:B--2---:R-:W-:Y:S01]  /*0360*/  VIADD R3, R9, 0xffffffe ;  /* 0x0ffffffe09037836 */ /* 0x004fe20000000000 */
[C---:B------:R-:W-:Y:S02]  /*0370*/  ISETP.GT.U32.AND P2, PT, R5.reuse, R10, PT ;  /* 0x0000000a0500720c */ /* 0x040fe40003f44070 */
[----:B------:R-:W-:-:S03]  /*0380*/  ISETP.GT.U32.AND P0, PT, R5, R2, PT ;  /* 0x000000020500720c */ /* 0x000fc60003f04070 */
[----:B------:R-:W2:Y:S08]  /*0390*/  F2I.FTZ.U32.TRUNC.NTZ R3, R3 ;  /* 0x0000000300037305 */ /* 0x000eb0000021f000 */
[--C-:B------:R-:W-:Y:S02]  /*03a0*/  @!P2 IMAD.IADD R10, R10, 0x1, -R5.reuse ;  /* 0x000000010a0aa824 */ /* 0x100fe400078e0a05 */
[----:B------:R-:W-:Y:S01]  /*03b0*/  @!P0 IMAD.IADD R2, R2, 0x1, -R5 ;  /* 0x0000000102028824 */ /* 0x000fe200078e0a05 */
[----:B------:R-:W-:Y:S01]  /*03c0*/  ISETP.NE.AND P0, PT, R4, RZ, PT ;  /* 0x000000ff0400720c */ /* 0x000fe20003f05270 */
[----:B------:R-:W-:Y:S01]  /*03d0*/  @!P2 VIADD R8, R8, 0x1 ;  /* 0x000000010808a836 */ /* 0x000fe20000000000 */
[----:B------:R-:W-:Y:S01]  /*03e0*/  LOP3.LUT R4, R11, R4, RZ, 0x3c, !PT ;  /* 0x000000040b047212 */ /* 0x000fe200078e3cff */
[----:B------:R-:W-:Y:S01]  /*03f0*/  @!P1 IMAD.MOV R2, RZ, RZ, -R2 ;  /* 0x000000ffff029224 */ /* 0x000fe200078e0a02 */
[----:B------:R-:W-:Y:S01]  /*0400*/  ISETP.GE.U32.AND P1, PT, R10, R5, PT ;  /* 0x000000050a00720c */ /* 0x000fe20003f26070 */
[----:B--2---:R-:W-:Y:S01]  /*0410*/  IMAD.MOV R17, RZ, RZ, -R3 ;  /* 0x000000ffff117224 */ /* 0x004fe200078e0a03 */
[----:B------:R-:W-:-:S02]  /*0420*/  ISETP.GE.AND P3, PT, R4, RZ, PT ;  /* 0x000000ff0400720c */ /* 0x000fc40003f66270 */
[----:B------:R-:W-:Y:S02]  /*0430*/  SEL R9, R7, R2, !P0 ;  /* 0x0000000207097207 */ /* 0x000fe40004000000 */
[--C-:B------:R-:W-:Y:S02]  /*0440*/  SHF.R.U32.HI R2, RZ, 0x3, R42.reuse ;  /* 0x00000003ff027819 */ /* 0x100fe4000001162a */
[----:B------:R-:W-:Y:S01]  /*0450*/  SHF.R.U32.HI R10, RZ, 0x3, R42 ;  /* 0x00000003ff0a7819 */ /* 0x000fe2000001162a */
[----:B------:R-:W-:Y:S01]  /*0460*/  IMAD.IADD R9, R0, 0x1, R9 ;  /* 0x0000000100097824 */ /* 0x000fe200078e0209 */
[----:B------:R-:W-:Y:S01]  /*0470*/  SGXT.U32 R0, R2, 0x5 ;  /* 0x000000050200781a */ /* 0x000fe20000000000 */
[----:B------:R-:W-:Y:S01]  /*0480*/  IMAD.MOV.U32 R2, RZ, RZ, RZ ;  /* 0x000000ffff027224 */ /* 0x000fe200078e00ff */
[----:B------:R-:W-:Y:S01]  /*0490*/  SGXT.U32 R11, R10, 0x2 ;  /* 0x000000020a0b781a */ /* 0x000fe20000000000 */
[----:B------:R-:W-:Y:S02]  /*04a0*/  IMAD.SHL.U32 R9, R9, 0x20, RZ ;  /* 0x0000002009097824 */ /* 0x000fe400078e00ff */
[----:B------:R-:W-:-:S03]  /*04b0*/  @P1 VIADD R8, R8, 0x1 ;  /* 0x0000000108081836 */ /* 0x000fc60000000000 */
[----:B------:R-:W-:Y:S01]  /*04c0*/  LOP3.LUT R40, R9, R0, RZ, 0xfc, !PT ;  /* 0x0000000009287212 */ /* 0x000fe200078efcff */
[----:B------:R-:W-:Y:S02]  /*04d0*/  IMAD R9, R17, R6, RZ ;  /* 0x0000000611097224 */ /* 0x000fe400078e02ff */
[----:B------:R-:W-:Y:S01]  /*04e0*/  @!P3 IMAD.MOV R8, RZ, RZ, -R8 ;  /* 0x000000ffff08b224 */ /* 0x000fe200078e0a08 */
[----:B------:R-:W-:Y:S01]  /*04f0*/  IABS R13, R40 ;  /* 0x00000028000d7213 */ /* 0x000fe20000000000 */
[----:B------:R-:W-:Y:S01]  /*0500*/  IMAD.HI.U32 R2, R3, R9, R2 ;  /* 0x0000000903027227 */ /* 0x000fe200078e0002 */
[----:B------:R-:W-:Y:S02]  /*0510*/  ISETP.GE.AND P2, PT, R40, RZ, PT ;  /* 0x000000ff2800720c */ /* 0x000fe40003f46270 */
[----:B------:R-:W-:Y:S01]  /*0520*/  SEL R41, R7, R8, !P0 ;  /* 0x0000000807297207 */ /* 0x000fe20004000000 */
[----:B------:R-:W-:Y:S01]  /*0530*/  IMAD.MOV.U32 R3, RZ, RZ, R13 ;  /* 0x000000ffff037224 */ /* 0x000fe200078e000d */
[----:B------:R-:W-:Y:S01]  /*0540*/  ISETP.NE.AND P0, PT, R12, RZ, PT ;  /* 0x000000ff0c00720c */ /* 0x000fe20003f05270 */
[----:B------:R-:W-:Y:S01]  /*0550*/  IMAD.SHL.U32 R7, R42, 0x4, RZ ;  /* 0x000000042a077824 */ /* 0x000fe200078e00ff */
[----:B------:R-:W-:Y:S01]  /*0560*/  SHF.R.U32.HI R8, RZ, 0x1, R42 ;  /* 0x00000001ff087819 */ /* 0x000fe2000001162a */
[----:B------:R-:W-:-:S03]  /*0570*/  IMAD.HI.U32 R2, R2, R3, RZ ;  /* 0x0000000302027227 */ /* 0x000fc600078e00ff */
[----:B------:R-:W-:Y:S01]  /*0580*/  LOP3.LUT R8, R7, 0x18, R8, 0x48, !PT ;  /* 0x0000001807087812 */ /* 0x000fe200078e4808 */
[----:B------:R-:W-:Y:S02]  /*0590*/  IMAD.MOV R2, RZ, RZ, -R2 ;  /* 0x000000ffff027224 */ /* 0x000fe400078e0a02 */
[----:B------:R-:W-:Y:S02]  /*05a0*/  IMAD.SHL.U32 R41, R41, 0x40, RZ ;  /* 0x0000004029297824 */ /* 0x000fe400078e00ff */
[----:B------:R-:W-:Y:S01]  /*05b0*/  IMAD R3, R6, R2, R3 ;  /* 0x0000000206037224 */ /* 0x000fe200078e0203 */
[----:B------:R-:W-:-:S04]  /*05c0*/  SHF.R.U32.HI R2, RZ, 0x2, R42 ;  /* 0x00000002ff027819 */ /* 0x000fc8000001162a */
[----:B------:R-:W-:Y:S02]  /*05d0*/  ISETP.GT.U32.AND P4, PT, R6, R3, PT ;  /* 0x000000030600720c */ /* 0x000fe40003f84070 */
[----:B------:R-:W-:-:S04]  /*05e0*/  SGXT.U32 R2, R2, 0x6 ;  /* 0x000000060202781a */ /* 0x000fc80000000000 */
[----:B------:R-:W-:Y:S02]  /*05f0*/  LOP3.LUT R9, R41, R2, RZ, 0xfc, !PT ;  /* 0x0000000229097212 */ /* 0x000fe400078efcff */
[----:B------:R-:W-:-:S03]  /*0600*/  LOP3.LUT R41, R41, 0x38, R44, 0xf8, !PT ;  /* 0x0000003829297812 */ /* 0x000fc600078ef82c */
[----:B------:R-:W-:-:S04]  /*0610*/  IMAD.HI R5, R9, 0x2aaaaaab, RZ ;  /* 0x2aaaaaab09057827 */ /* 0x000fc800078e02ff */
[----:B------:R-:W-:-:S05]  /*0620*/  @!P4 IMAD.IADD R3, R3, 0x1, -R6 ;  /* 0x000000010303c824 */ /* 0x000fca00078e0a06 */
[----:B------:R-:W-:-:S13]  /*0630*/  ISETP.GT.U32.AND P1, PT, R6, R3, PT ;  /* 0x000000030600720c */ /* 0x000fda0003f24070 */
[----:B------:R-:W-:Y:S01]  /*0640*/  @!P1 IMAD.IADD R3, R3, 0x1, -R6 ;  /* 0x0000000103039824 */ /* 0x000fe200078e0a06 */
[----:B------:R-:W-:-:S03]  /*0650*/  SHF.R.U32.HI R6, RZ, 0x1f, R5 ;  /* 0x0000001fff067819 */ /* 0x000fc60000011605 */
[----:B------:R-:W-:Y:S01]  /*0660*/  IMAD.MOV.U32 R4, RZ, RZ, R3 ;  /* 0x000000ffff047224 */ /* 0x000fe200078e0003 */
[----:B------:R-:W-:Y:S02]  /*0670*/  LEA.HI R6, R5, R6, RZ, 0x17 ;  /* 0x0000000605067211 */ /* 0x000fe400078fb8ff */
[----:B------:R-:W-:Y:S01]  /*0680*/  LOP3.LUT R5, R7, 0x1c, RZ, 0xc0, !PT ;  /* 0x0000001c07057812 */ /* 0x000fe200078ec0ff */
[----:B------:R-:W-:Y:S01]  /*0690*/  @!P2 IMAD.MOV R4, RZ, RZ, -R4 ;  /* 0x000000ffff04a224 */ /* 0x000fe200078e0a04 */
[----:B------:R-:W-:Y:S01]  /*06a0*/  LOP3.LUT R7, R8, 0x4, R7, 0xf8, !PT ;  /* 0x0000000408077812 */ /* 0x000fe200078ef807 */
[----:B------:R-:W-:Y:S01]  /*06b0*/  IMAD R6, R6, -0xc00, R9 ;  /* 0xfffff40006067824 */ /* 0x000fe200078e0209 */
[----:B------:R-:W-:Y:S02]  /*06c0*/  @!P0 LOP3.LUT R4, RZ, R12, RZ, 0x33, !PT ;  /* 0x0000000cff048212 */ /* 0x000fe400078e33ff */
[----:B------:R-:W-:Y:S01]  /*06d0*/  LOP3.LUT R9, R44, 0x18, R42, 0x48, !PT ;  /* 0x000000182c097812 */ /* 0x000fe200078e482a */
[----:B------:R-:W-:Y:S01]  /*06e0*/  IMAD R0, R0, 0x20, R7 ;  /* 0x0000002000007824 */ /* 0x000fe200078e0207 */
[----:B------:R-:W-:Y:S01]  /*06f0*/  LOP3.LUT R3, R44, 0x18, RZ, 0xc0, !PT ;  /* 0x000000182c037812 */ /* 0x000fe200078ec0ff */
[----:B------:R-:W-:-:S02]  /*0700*/  IMAD R5, R4, 0xc00, R5 ;  /* 0x00000c0004057824 */ /* 0x000fc400078e0205 */
[----:B------:R-:W-:Y:S01]  /*0710*/  IMAD R2, R2, 0x20, R9 ;  /* 0x0000002002027824 */ /* 0x000fe200078e0209 */
[----:B------:R-:W-:Y:S01]  /*0720*/  LEA R0, R0, UR4, 0x1 ;  /* 0x0000000400007c11 */ /* 0x000fe2000f8e08ff */
[----:B------:R-:W-:Y:S01]  /*0730*/  IMAD R3, R6, 0xc00, R3 ;  /* 0x00000c0006037824 */ /* 0x000fe200078e0203 */
[----:B------:R-:W-:Y:S01]  /*0740*/  SHF.R.U32.HI R6, RZ, 0x4, R42 ;  /* 0x00000004ff067819 */ /* 0x000fe2000001162a */
[----:B-1---5:R-:W-:Y:S01]  /*0750*/  IMAD.WIDE R32, R5, 0x2, R32 ;  /* 0x0000000205207825 */ /* 0x022fe200078e0220 */
[----:B------:R-:W-:Y:S02]  /*0760*/  LEA R2, R2, UR4, 0x1 ;  /* 0x0000000402027c11 */ /* 0x000fe4000f8e08ff */
[----:B------:R-:W-:Y:S01]  /*0770*/  SHF.R.U32.HI R5, RZ, 0x1, R42 ;  /* 0x00000001ff057819 */ /* 0x000fe2000001162a */
[----:B------:R-:W-:Y:S01]  /*0780*/  IMAD.WIDE R38, R3, 0x2, R38 ;  /* 0x0000000203267825 */ /* 0x000fe200078e0226 */
[----:B------:R-:W-:Y:S01]  /*0790*/  @!PT LDS RZ, [RZ] ;  /* 0x00000000fffff984 */ /* 0x000fe20000000800 */
[----:B------:R-:W-:Y:S01]  /*07a0*/  @!PT LDS RZ, [RZ] ;  /* 0x00000000fffff984 */ /* 0x000fe20000000800 */
[----:B------:R-:W-:Y:S01]  /*07b0*/  @!PT LDS RZ, [RZ] ;  /* 0x00000000fffff984 */ /* 0x000fe20000000800 */
[----:B------:R-:W-:Y:S01]  /*07c0*/  LDGSTS.E.64 [R0], desc[UR6][R32.64] ;  /* 0x0000000020007fae */ /* 0x000fe2000b921a46 */
[----:B------:R-:W-:-:S02]  /*07d0*/  SHF.R.U32.HI R3, RZ, 0x3, R14 ;  /* 0x00000003ff037819 */ /* 0x000fc4000001160e */
[----:B------:R-:W-:Y:S01]  /*07e0*/  SGXT.U32 R6, R6, 0x1 ;  /* 0x000000010606781a */ /* 0x000fe20000000000 */
[----:B------:R-:W0:Y:S01]  /*07f0*/  LDGDEPBAR ;  /* 0x00000000000079af */ /* 0x000e220000000000 */
[----:B------:R-:W-:Y:S02]  /*0800*/  SGXT.U32 R3, R3, 0x1 ;  /* 0x000000010303781a */ /* 0x000fe40000000000 */
[----:B------:R-:W-:Y:S01]  /*0810*/  SGXT.U32 R5, R5, 0x2 ;  /* 0x000000020505781a */ /* 0x000fe20000000000 */
[----:B------:R-:W-:Y:S01]  /*0820*/  LDGSTS.E.BYPASS.128 [R2+0x2000], desc[UR6][R38.64] ;  /* 0x0200000026027fae */ /* 0x000fe2000b901c46 */
[----:B------:R-:W-:Y:S01]  /*0830*/  LOP3.LUT R9, R42, 0x7, RZ, 0xc0, !PT ;  /* 0x000000072a097812 */ /* 0x000fe200078ec0ff */
[C---:B------:R-:W-:Y:S01]  /*0840*/  IMAD.SHL.U32 R4, R3.reuse, 0x8, RZ ;  /* 0x0000000803047824 */ /* 0x040fe200078e00ff */
[----:B------:R-:W-:Y:S01]  /*0850*/  LOP3.LUT R3, R3, R5, RZ, 0x3c, !PT ;  /* 0x0000000503037212 */ /* 0x000fe200078e3cff */
[----:B------:R-:W0:Y:S01]  /*0860*/  LDGDEPBAR ;  /* 0x00000000000079af */ /* 0x000e220000000000 */
[----:B------:R-:W-:-:S02]  /*0870*/  IMAD R8, R6, 0x20, R43 ;  /* 0x0000002006087824 */ /* 0x000fc400078e022b */
[----:B------:R-:W-:Y:S01]  /*0880*/  LOP3.LUT R7, R4, R45, RZ, 0xfc, !PT ;  /* 0x0000002d04077212 */ /* 0x000fe200078efcff */
[----:B------:R-:W-:Y:S01]  /*0890*/  BAR.SYNC.DEFER_BLOCKING 0x0 ;  /* 0x0000000000007b1d */ /* 0x000fe20000010000 */
[----:B------:R-:W-:Y:S01]  /*08a0*/  LOP3.LUT R4, R6, R5, RZ, 0x3c, !PT ;  /* 0x0000000506047212 */ /* 0x000fe200078e3cff */
[----:B------:R-:W-:Y:S01]  /*08b0*/  IMAD.IADD R8, R9, 0x1, R8 ;  /* 0x0000000109087824 */ /* 0x000fe200078e0208 */
[----:B------:R-:W-:Y:S01]  /*08c0*/  LOP3.LUT R6, R5, 0x2, R6, 0x1e, !PT ;  /* 0x0000000205067812 */ /* 0x000fe200078e1e06 */
[----:B------:R-:W-:Y:S01]  /*08d0*/  IMAD.SHL.U32 R3, R3, 0x8, RZ ;  /* 0x0000000803037824 */ /* 0x000fe200078e00ff */
[----:B------:R-:W-:Y:S01]  /*08e0*/  LOP3.LUT R7, R7, 0x7, R42, 0xf8, !PT ;  /* 0x0000000707077812 */ /* 0x000fe200078ef82a */
[----:B------:R-:W-:Y:S01]  /*08f0*/  IMAD.SHL.U32 R8, R8, 0x20, RZ ;  /* 0x0000002008087824 */ /* 0x000fe200078e00ff */
[----:B------:R-:W-:Y:S01]  /*0900*/  LOP3.LUT R5, R5, 0x2, R11, 0x1e, !PT ;  /* 0x0000000205057812 */ /* 0x000fe200078e1e0b */
[----:B------:R-:W-:Y:S02]  /*0910*/  IMAD.SHL.U32 R4, R4, 0x8, RZ ;  /* 0x0000000804047824 */ /* 0x000fe400078e00ff */
[----:B------:R-:W-:Y:S01]  /*0920*/  IMAD.SHL.U32 R7, R7, 0x20, RZ ;  /* 0x0000002007077824 */ /* 0x000fe200078e00ff */
[----:B------:R-:W-:Y:S01]  /*0930*/  LOP3.LUT R9, R8, R3, RZ, 0xfc, !PT ;  /* 0x0000000308097212 */ /* 0x000fe200078efcff */
[----:B------:R-:W-:-:S02]  /*0940*/  IMAD.SHL.U32 R6, R6, 0x8, RZ ;  /* 0x0000000806067824 */ /* 0x000fc400078e00ff */
[----:B------:R-:W-:Y:S01]  /*0950*/  IMAD.SHL.U32 R5, R5, 0x8, RZ ;  /* 0x0000000805057824 */ /* 0x000fe200078e00ff */
[C---:B------:R-:W-:Y:S02]  /*0960*/  LOP3.LUT R3, R7.reuse, R4, RZ, 0xfc, !PT ;  /* 0x0000000407037212 */ /* 0x040fe400078efcff */
[----:B------:R-:W-:Y:S02]  /*0970*/  LOP3.LUT R6, R7, R6, RZ, 0xfc, !PT ;  /* 0x0000000607067212 */ /* 0x000fe400078efcff */
[----:B------:R-:W-:Y:S02]  /*0980*/  LOP3.LUT R5, R8, R5, RZ, 0xfc, !PT ;  /* 0x0000000508057212 */ /* 0x000fe400078efcff */
[----:B------:R-:W-:Y:S02]  /*0990*/  LEA R4, R9, UR4, 0x1 ;  /* 0x0000000409047c11 */ /* 0x000fe4000f8e08ff */
[----:B------:R-:W-:Y:S01]  /*09a0*/  LEA R3, R3, UR4, 0x1 ;  /* 0x0000000403037c11 */ /* 0x000fe2000f8e08ff */
[----:B------:R-:W-:Y:S01]  /*09b0*/  @!PT LDS RZ, [RZ] ;  /* 0x00000000fffff984 */ /* 0x000fe20000000800 */
[----:B------:R-:W-:Y:S01]  /*09c0*/  @!PT LDS RZ, [RZ] ;  /* 0x00000000fffff984 */ /* 0x000fe20000000800 */
[----:B------:R-:W-:Y:S01]  /*09d0*/  @!PT LDS RZ, [RZ] ;  /* 0x00000000fffff984 */ /* 0x000fe20000000800 */
[----:B------:R-:W-:Y:S01]  /*09e0*/  LDGSTS.E.64 [R0+0x800], desc[UR6][R32.64+0x40] ;  /* 0x0080004020007fae */ /* 0x000fe2000b921a46 */
[----:B------:R-:W-:-:S02]  /*09f0*/  LEA R36, R6, UR4, 0x1 ;  /* 0x0000000406247c11 */ /* 0x000fc4000f8e08ff */
[----:B------:R-:W-:Y:S01]  /*0a00*/  LEA R5, R5, UR4, 0x1 ;  /* 0x0000000405057c11 */ /* 0x000fe2000f8e08ff */
[----:B------:R-:W0:Y:S01]  /*0a10*/  LDGDEPBAR ;  /* 0x00000000000079af */ /* 0x000e220000000000 */
[----:B------:R-:W-:-:S03]  /*0a20*/  IADD3 R6, P1, R38, 0x1000, RZ ;  /* 0x0000100026067810 */ /* 0x000fc60007f3e0ff */
[----:B------:R-:W-:Y:S02]  /*0a30*/  LDGSTS.E.BYPASS.128 [R2+0x3000], desc[UR6][R38.64+0x40] ;  /* 0x0300004026027fae */ /* 0x000fe4000b901c46 */
[----:B------:R-:W-:Y:S02]  /*0a40*/  IMAD.X R7, RZ, RZ, R39, P1 ;  /* 0x000000ffff077224 */ /* 0x000fe400008e0627 */
[----:B------:R-:W0:Y:S01]  /*0a50*/  LDGDEPBAR ;  /* 0x00000000000079af */ /* 0x000e220000000000 */
[----:B------:R-:W-:Y:S06]  /*0a60*/  BAR.SYNC.DEFER_BLOCKING 0x0 ;  /* 0x0000000000007b1d */ /* 0x000fec0000010000 */
[----:B------:R-:W-:Y:S01]  /*0a70*/  @!PT LDS RZ, [RZ] ;  /* 0x00000000fffff984 */ /* 0x000fe20000000800 */
[----:B------:R-:W-:Y:S01]  /*0a80*/  @!PT LDS RZ, [RZ] ;  /* 0x00000000fffff984 */ /* 0x000fe20000000800 */
[----:B------:R-:W-:Y:S01]  /*0a90*/  @!PT LDS RZ, [RZ] ;  /* 0x00000000fffff984 */ /* 0x000fe20000000800 */
[----:B------:R-:W-:Y:S04]  /*0aa0*/  LDGSTS.E.64 [R0+0x1000], desc[UR6][R32.64+0x80] ;  /* 0x0100008020007fae */ /* 0x000fe8000b921a46 */
[----:B------:R-:W0:Y:S04]  /*0ab0*/  LDGDEPBAR ;  /* 0x00000000000079af */ /* 0x000e280000000000 */
[----:B------:R-:W-:Y:S04]  /*0ac0*/  LDGSTS.E.BYPASS.128 [R2+0x4000], desc[UR6][R38.64+0x80] ;  /* 0x0400008026027fae */ /* 0x000fe8000b901c46 */
        /* <DEDUP_REMOVED lines=9> */
[----:B------:R-:W-:-:S04]  /*0b60*/  DEPBAR.LE SB0, 0x6 ;  /* 0x000081800000791a */ /* 0x000fc80000000000 */
[----:B------:R-:W-:Y:S06]  /*0b70*/  BAR.SYNC.DEFER_BLOCKING 0x0 ;  /* 0x0000000000007b1d */ /* 0x000fec0000010000 */
[----:B------:R-:W-:Y:S04]  /*0b80*/  LDSM.16.M88.4 R12, [R3] ;  /* 0x00000000030c783b */ /* 0x000fe80000000200 */
[----:B------:R-:W1:Y:S04]  /*0b90*/  LDSM.16.M88.4 R16, [R4+0x2000] ;  /* 0x002000000410783b */ /* 0x000e680000000200 */
[----:B------:R-:W-:Y:S04]  /*0ba0*/  LDSM.16.M88.4 R24, [R36] ;  /* 0x000000002418783b */ /* 0x000fe80000000200 */
[----:B------:R-:W2:Y:S01]  /*0bb0*/  LDSM.16.M88.4 R8, [R5+0x2000] ;  /* 0x002000000508783b */ /* 0x000ea20000000200 */
[----:B------:R-:W-:Y:S06]  /*0bc0*/  BAR.SYNC.DEFER_BLOCKING 0x0 ;  /* 0x0000000000007b1d */ /* 0x000fec0000010000 */
[----:B------:R-:W-:Y:S01]  /*0bd0*/  @!PT LDS RZ, [RZ] ;  /* 0x00000000fffff984 */ /* 0x000fe20000000800 */
[----:B------:R-:W-:Y:S01]  /*0be0*/  @!PT LDS RZ, [RZ] ;  /* 0x00000000fffff984 */ /* 0x000fe20000000800 */
[----:B------:R-:W-:Y:S01]  /*0bf0*/  @!PT LDS RZ, [RZ] ;  /* 0x00000000fffff984 */ /* 0x000fe20000000800 */
[----:B------:R-:W-:Y:S04]  /*0c00*/  LDGSTS.E.64 [R0], desc[UR6][R32.64+0x100] ;  /* 0x0000010020007fae */ /* 0x000fe8000b921a46 */
[----:B------:R-:W0:Y:S01]  /*0c10*/  LDGDEPBAR ;  /* 0x00000000000079af */ /* 0x000e220000000000 */
[----:B-1----:R-:W-:Y:S03]  /*0c20*/  HMMA.16816.F32.BF16 R28, R12, R16, RZ ;  /* 0x000000100c1c723c */ /* 0x002fe600000418ff */
[----:B------:R-:W-:Y:S03]  /*0c30*/  LDGSTS.E.BYPASS.128 [R2+0x2000], desc[UR6][R38.64+0x100] ;  /* 0x0200010026027fae */ /* 0x000fe6000b901c46 */
[----:B------:R-:W-:Y:S01]  /*0c40*/  HMMA.16816.F32.BF16 R16, R12, R18, RZ ;  /* 0x000000120c10723c */ /* 0x000fe200000418ff */
[----:B------:R-:W0:-:S15]  /*0c50*/  LDGDEPBAR ;  /* 0x00000000000079af */ /* 0x000e1e0000000000 */
[----:B------:R-:W-:Y:S02]  /*0c60*/  NOP ;  /* 0x0000000000007918 */ /* 0x000fe40000000000 */
[----:B--2---:R-:W-:Y:S06]  /*0c70*/  HMMA.16816.F32.BF16 R28, R24, R8, R28 ;  /* 0x00000008181c723c */ /* 0x004fec000004181c */
[----:B------:R-:W-:Y:S01]  /*0c80*/  HMMA.16816.F32.BF16 R24, R24, R10, R16 ;  /* 0x0000000a1818723c */ /* 0x000fe20000041810 */
[----:B------:R-:W-:-:S04]  /*0c90*/  DEPBAR.LE SB0, 0x6 ;  /* 0x000081800000791a */ /* 0x000fc80000000000 */
[----:B------:R-:W-:Y:S06]  /*0ca0*/  BAR.SYNC.DEFER_BLOCKING 0x0 ;  /* 0x0000000000007b1d */ /* 0x000fec0000010000 */
[----:B------:R-:W-:Y:S04]  /*0cb0*/  LDSM.16.M88.4 R20, [R3+0x800] ;  /* 0x000800000314783b */ /* 0x000fe80000000200 */
[----:B------:R-:W1:Y:S04]  /*0cc0*/  LDSM.16.M88.4 R12, [R4+0x3000] ;  /* 0x00300000040c783b */ /* 0x000e680000000200 */
[----:B------:R-:W-:Y:S04]  /*0cd0*/  LDSM.16.M88.4 R16, [R36+0x800] ;  /* 0x000800002410783b */ /* 0x000fe80000000200 */
[----:B------:R-:W2:Y:S01]  /*0ce0*/  LDSM.16.M88.4 R8, [R5+0x3000] ;  /* 0x003000000508783b */ /* 0x000ea20000000200 */
[----:B------:R-:W-:Y:S06]  /*0cf0*/  BAR.SYNC.DEFER_BLOCKING 0x0 ;  /* 0x0000000000007b1d */ /* 0x000fec0000010000 */
[----:B------:R-:W-:Y:S01]  /*0d00*/  @!PT LDS RZ, [RZ] ;  /* 0x00000000fffff984 */ /* 0x000fe20000000800 */
[----:B------:R-:W-:Y:S01]  /*0d10*/  @!PT LDS RZ, [RZ] ;  /* 0x00000000fffff984 */ /* 0x000fe20000000800 */
[----:B------:R-:W-:Y:S01]  /*0d20*/  @!PT LDS RZ, [RZ] ;  /* 0x00000000fffff984 */ /* 0x000fe20000000800 */
[----:B------:R-:W-:Y:S04]  /*0d30*/  LDGSTS.E.64 [R0+0x800], desc[UR6][R32.64+0x140] ;  /* 0x0080014020007fae */ /* 0x000fe8000b921a46 */
[----:B------:R-:W0:Y:S01]  /*0d40*/  LDGDEPBAR ;  /* 0x00000000000079af */ /* 0x000e220000000000 */
[----:B-1----:R-:W-:Y:S03]  /*0d50*/  HMMA.16816.F32.BF16 R28, R20, R12, R28 ;  /* 0x0000000c141c723c */ /* 0x002fe6000004181c */
[----:B------:R-:W-:Y:S03]  /*0d60*/  LDGSTS.E.BYPASS.128 [R2+0x3000], desc[UR6][R38.64+0x140] ;  /* 0x0300014026027fae */ /* 0x000fe6000b901c46 */
[----:B------:R-:W-:Y:S01]  /*0d70*/  HMMA.16816.F32.BF16 R20, R20, R14, R24 ;  /* 0x0000000e1414723c */ /* 0x000fe20000041818 */
        /* <DEDUP_REMOVED lines=489> */
[----:B------:R3:W-:Y:S04]  /*2c10*/  LDGSTS.E.64 [R0+0x1800], desc[UR6][R32.64+0x7c0] ;  /* 0x018007c020007fae */ /* 0x0007e8000b921a46 */
        /* <DEDUP_REMOVED lines=14> */
[----:B-1----:R-:W-:Y:S06]  /*2d00*/  HMMA.16816.F32.BF16 R28, R16, R20, R28 ;  /* 0x00000014101c723c */ /* 0x002fec000004181c */
[----:B------:R-:W-:Y:S01]  /*2d10*/  HMMA.16816.F32.BF16 R24, R16, R22, R24 ;  /* 0x000000161018723c */ /* 0x000fe20000041818 */
[----:B------:R-:W-:Y:S06]  /*2d20*/  BAR.SYNC.DEFER_BLOCKING 0x0 ;  /* 0x0000000000007b1d */ /* 0x000fec0000010000 */
[----:B------:R-:W-:-:S05]  /*2d30*/  IADD3 R16, P0, R32, 0x1000, RZ ;  /* 0x0000100020107810 */ /* 0x000fca0007f1e0ff */
[----:B------:R-:W-:Y:S01]  /*2d40*/  IMAD.X R17, RZ, RZ, R33, P0 ;  /* 0x000000ffff117224 */ /* 0x000fe200000e0621 */
[----:B------:R-:W-:-:S05]  /*2d50*/  IADD3 R34, P0, R32, 0x1000, RZ ;  /* 0x0000100020227810 */ /* 0x000fca0007f1e0ff */
[----:B--2---:R-:W-:Y:S01]  /*2d60*/  HMMA.16816.F32.BF16 R28, R12, R8, R28 ;  /* 0x000000080c1c723c */ /* 0x004fe2000004181c */
[----:B------:R-:W-:Y:S01]  /*2d70*/  IMAD.X R35, RZ, RZ, R33, P0 ;  /* 0x000000ffff237224 */ /* 0x000fe200000e0621 */
[----:B---3--:R-:W-:-:S04]  /*2d80*/  IADD3 R32, P0, R32, 0x2000, RZ ;  /* 0x0000200020207810 */ /* 0x008fc80007f1e0ff */
[----:B------:R-:W-:Y:S01]  /*2d90*/  HMMA.16816.F32.BF16 R8, R12, R10, R24 ;  /* 0x0000000a0c08723c */ /* 0x000fe20000041818 */
[----:B------:R-:W-:Y:S01]  /*2da0*/  @!PT LDS RZ, [RZ] ;  /* 0x00000000fffff984 */ /* 0x000fe20000000800 */
[----:B------:R-:W-:Y:S01]  /*2db0*/  @!PT LDS RZ, [RZ] ;  /* 0x00000000fffff984 */ /* 0x000fe20000000800 */
[----:B------:R-:W-:Y:S01]  /*2dc0*/  @!PT LDS RZ, [RZ] ;  /* 0x00000000fffff984 */ /* 0x000fe20000000800 */
[----:B------:R1:W-:Y:S01]  /*2dd0*/  LDGSTS.E.64 [R0], desc[UR6][R16.64+-0x800] ;  /* 0x0000080010007fae */ /* 0x0003e2000b921a46 */
[----:B------:R-:W-:-:S03]  /*2de0*/  IMAD.X R33, RZ, RZ, R33, P0 ;  /* 0x000000ffff217224 */ /* 0x000fc600000e0621 */
[----:B------:R-:W0:Y:S04]  /*2df0*/  LDGDEPBAR ;  /* 0x00000000000079af */ /* 0x000e280000000000 */
[----:B------:R-:W-:Y:S04]  /*2e00*/  LDGSTS.E.BYPASS.128 [R2+0x2000], desc[UR6][R6.64+-0x800] ;  /* 0x0200080006027fae */ /* 0x000fe8000b901c46 */
[----:B------:R-:W0:Y:S01]  /*2e10*/  LDGDEPBAR ;  /* 0x00000000000079af */ /* 0x000e220000000000 */
[----:B------:R-:W-:-:S04]  /*2e20*/  DEPBAR.LE SB0, 0x6 ;  /* 0x000081800000791a */ /* 0x000fc80000000000 */
[----:B------:R-:W-:Y:S06]  /*2e30*/  BAR.SYNC.DEFER_BLOCKING 0x0 ;  /* 0x0000000000007b1d */ /* 0x000fec0000010000 */
[----:B-1----:R-:W-:Y:S04]  /*2e40*/  LDSM.16.M88.4 R16, [R3+0x800] ;  /* 0x000800000310783b */ /* 0x002fe80000000200 */
[----:B------:R-:W1:Y:S04]  /*2e50*/  LDSM.16.M88.4 R20, [R4+0x3000] ;  /* 0x003000000414783b */ /* 0x000e680000000200 */
[----:B------:R-:W-:Y:S01]  /*2e60*/  LDSM.16.M88.4 R12, [R36+0x800] ;  /* 0x00080000240c783b */ /* 0x000fe20000000200 */
[----:B-1----:R-:W-:Y:S06]  /*2e70*/  HMMA.16816.F32.BF16 R28, R16, R20, R28 ;  /* 0x00000014101c723c */ /* 0x002fec000004181c */
[----:B------:R-:W-:Y:S01]  /*2e80*/  HMMA.16816.F32.BF16 R8, R16, R22, R8 ;  /* 0x000000161008723c */ /* 0x000fe20000041808 */
[----:B------:R-:W1:Y:S01]  /*2e90*/  LDSM.16.M88.4 R16, [R5+0x3000] ;  /* 0x003000000510783b */ /* 0x000e620000000200 */
        /* <DEDUP_REMOVED lines=8> */
[----:B-1----:R-:W-:Y:S06]  /*2f20*/  HMMA.16816.F32.BF16 R28, R12, R16, R28 ;  /* 0x000000100c1c723c */ /* 0x002fec000004181c */
[----:B------:R-:W-:Y:S01]  /*2f30*/  HMMA.16816.F32.BF16 R12, R12, R18, R8 ;  /* 0x000000120c0c723c */ /* 0x000fe20000041808 */
[----:B------:R-:W-:-:S04]  /*2f40*/  DEPBAR.LE SB0, 0x6 ;  /* 0x000081800000791a */ /* 0x000fc80000000000 */
[----:B------:R-:W-:Y:S06]  /*2f50*/  BAR.SYNC.DEFER_BLOCKING 0x0 ;  /* 0x0000000000007b1d */ /* 0x000fec0000010000 */
[----:B------:R-:W-:Y:S04]  /*2f60*/  LDSM.16.M88.4 R8, [R3+0x1000] ;  /* 0x001000000308783b */ /* 0x000fe80000000200 */
[----:B------:R-:W1:Y:S03]  /*2f70*/  LDSM.16.M88.4 R16, [R4+0x4000] ;  /* 0x004000000410783b */ /* 0x000e660000000200 */
[----:B-1----:R-:W-:Y:S06]  /*2f80*/  HMMA.16816.F32.BF16 R28, R8, R16, R28 ;  /* 0x00000010081c723c */ /* 0x002fec000004181c */
[----:B------:R-:W-:Y:S01]  /*2f90*/  HMMA.16816.F32.BF16 R12, R8, R18, R12 ;  /* 0x00000012080c723c */ /* 0x000fe2000004180c */
[----:B------:R-:W-:Y:S04]  /*2fa0*/  LDSM.16.M88.4 R8, [R36+0x1000] ;  /* 0x001000002408783b */ /* 0x000fe80000000200 */
        /* <DEDUP_REMOVED lines=31> */
[----:B------:R-:W-:Y:S04]  /*31a0*/  LDSM.16.M88.4 R8, [R3] ;  /* 0x000000000308783b */ /* 0x000fe80000000200 */
[----:B------:R-:W1:Y:S03]  /*31b0*/  LDSM.16.M88.4 R16, [R4+0x2000] ;  /* 0x002000000410783b */ /* 0x000e660000000200 */
[----:B-1----:R-:W-:Y:S06]  /*31c0*/  HMMA.16816.F32.BF16 R28, R8, R16, R28 ;  /* 0x00000010081c723c */ /* 0x002fec000004181c */
[----:B------:R-:W-:Y:S01]  /*31d0*/  HMMA.16816.F32.BF16 R12, R8, R18, R12 ;  /* 0x00000012080c723c */ /* 0x000fe2000004180c */
[----:B------:R-:W-:Y:S04]  /*31e0*/  LDSM.16.M88.4 R8, [R36] ;  /* 0x000000002408783b */ /* 0x000fe80000000200 */
[----:B------:R-:W1:Y:S01]  /*31f0*/  LDSM.16.M88.4 R16, [R5+0x2000] ;  /* 0x002000000510783b */ /* 0x000e620000000200 */
[----:B------:R-:W-:Y:S06]  /*3200*/  BAR.SYNC.DEFER_BLOCKING 0x0 ;  /* 0x0000000000007b1d */ /* 0x000fec0000010000 */
[----:B------:R-:W-:Y:S01]  /*3210*/  @!PT LDS RZ, [RZ] ;  /* 0x00000000fffff984 */ /* 0x000fe20000000800 */
[----:B------:R-:W-:Y:S01]  /*3220*/  @!PT LDS RZ, [RZ] ;  /* 0x00000000fffff984 */ /* 0x000fe20000000800 */
[----:B------:R-:W-:Y:S01]  /*3230*/  @!PT LDS RZ, [RZ] ;  /* 0x00000000fffff984 */ /* 0x000fe20000000800 */
[----:B------:R-:W-:Y:S04]  /*3240*/  LDGSTS.E.64 [R0], desc[UR6][R34.64+-0x700] ;  /* 0x0000090022007fae */ /* 0x000fe8000b921a46 */
        /* <DEDUP_REMOVED lines=1061> */
[----:B------:R2:W-:Y:S04]  /*74a0*/  LDGSTS.E.64 [R0+0x1800], desc[UR6][R34.64+0x7c0] ;  /* 0x018007c022007fae */ /* 0x0005e8000b921a46 */
[----:B------:R-:W0:Y:S04]  /*74b0*/  LDGDEPBAR ;  /* 0x00000000000079af */ /* 0x000e280000000000 */
[----:B------:R3:W-:Y:S04]  /*74c0*/  LDGSTS.E.BYPASS.128 [R2+0x5000], desc[UR6][R6.64+0x7c0] ;  /* 0x050007c006027fae */ /* 0x0007e8000b901c46 */
[----:B------:R-:W0:Y:S01]  /*74d0*/  LDGDEPBAR ;  /* 0x00000000000079af */ /* 0x000e220000000000 */
[----:B-1----:R-:W-:Y:S01]  /*74e0*/  HMMA.16816.F32.BF16 R28, R16, R20, R28 ;  /* 0x00000014101c723c */ /* 0x002fe2000004181c */
[----:B--2---:R-:W-:Y:S01]  /*74f0*/  LOP3.LUT R35, R42, 0x1f, RZ, 0xc0, !PT ;  /* 0x0000001f2a237812 */ /* 0x004fe200078ec0ff */
[----:B------:R-:W1:Y:S03]  /*7500*/  S2R R34, SR_TID.X ;  /* 0x0000000000227919 */ /* 0x000e660000002100 */
[----:B------:R-:W-:Y:S01]  /*7510*/  LEA.HI R45, R35, R45, RZ, 0x1e ;  /* 0x0000002d232d7211 */ /* 0x000fe200078ff0ff */
[----:B------:R-:W-:Y:S01]  /*7520*/  HMMA.16816.F32.BF16 R12, R16, R22, R12 ;  /* 0x00000016100c723c */ /* 0x000fe2000004180c */
[----:B---3--:R-:W-:Y:S01]  /*7530*/  IADD3 R6, P0, R38, 0x2000, RZ ;  /* 0x0000200026067810 */ /* 0x008fe20007f1e0ff */
[----:B------:R-:W2:Y:S04]  /*7540*/  S2R R35, SR_TID.X ;  /* 0x0000000000237919 */ /* 0x000ea80000002100 */
[----:B------:R-:W-:Y:S01]  /*7550*/  IMAD.X R7, RZ, RZ, R39, P0 ;  /* 0x000000ffff077224 */ /* 0x000fe200000e0627 */
[----:B------:R-:W-:-:S04]  /*7560*/  ISETP.GE.AND P0, PT, R40, UR5, PT ;  /* 0x0000000528007c0c */ /* 0x000fc8000bf06270 */
[----:B------:R-:W-:Y:S01]  /*7570*/  ISETP.LT.AND P0, PT, R41, 0xc00, !P0 ;  /* 0x00000c002900780c */ /* 0x000fe20004701270 */
[----:B------:R-:W-:-:S04]  /*7580*/  DEPBAR.LE SB0, 0x6 ;  /* 0x000081800000791a */ /* 0x000fc80000000000 */
[----:B------:R-:W-:Y:S01]  /*7590*/  BAR.SYNC.DEFER_BLOCKING 0x0 ;  /* 0x0000000000007b1d */ /* 0x000fe20000010000 */
[----:B-1----:R-:W-:-:S04]  /*75a0*/  SHF.R.U32.HI R34, RZ, 0x3, R34 ;  /* 0x00000003ff227819 */ /* 0x002fc80000011622 */
[----:B------:R-:W-:Y:S02]  /*75b0*/  SGXT.U32 R34, R34, 0x2 ;  /* 0x000000022222781a */ /* 0x000fe40000000000 */
[----:B--2---:R-:W-:Y:S01]  /*75c0*/  LOP3.LUT R35, R35, 0x7, RZ, 0xc0, !PT ;  /* 0x0000000723237812 */ /* 0x004fe200078ec0ff */
        /* <DEDUP_REMOVED lines=8> */
[----:B------:R-:W-:Y:S04]  /*7650*/  LDGSTS.E.64 [R0], desc[UR6][R32.64+-0x800], !PT ;  /* 0x0000080020007fae */ /* 0x000fe8000f921a46 */
[----:B------:R-:W0:Y:S01]  /*7660*/  LDGDEPBAR ;  /* 0x00000000000079af */ /* 0x000e220000000000 */
[----:B-1----:R-:W-:Y:S03]  /*7670*/  HMMA.16816.F32.BF16 R28, R24, R8, R28 ;  /* 0x00000008181c723c */ /* 0x002fe6000004181c */
[----:B------:R-:W-:Y:S03]  /*7680*/  LDGSTS.E.BYPASS.128 [R2+0x2000], desc[UR6][R6.64+-0x800], !PT ;  /* 0x0200080006027fae */ /* 0x000fe6000f901c46 */
        /* <DEDUP_REMOVED lines=15> */
[----:B------:R-:W-:Y:S04]  /*7780*/  LDGSTS.E.64 [R0+0x800], desc[UR6][R32.64+-0x7c0], !PT ;  /* 0x0080084020007fae */ /* 0x000fe8000f921a46 */
        /* <DEDUP_REMOVED lines=29> */
[----:B------:R1:W-:Y:S04]  /*7960*/  LDSM.16.M88.4 R8, [R3+0x1800] ;  /* 0x001800000308783b */ /* 0x0003e80000000200 */
[----:B------:R-:W2:Y:S04]  /*7970*/  LDSM.16.M88.4 R12, [R4+0x5000] ;  /* 0x00500000040c783b */ /* 0x000ea80000000200 */
[----:B------:R-:W-:Y:S01]  /*7980*/  LDSM.16.M88.4 R36, [R36+0x1800] ;  /* 0x001800002424783b */ /* 0x000fe20000000200 */
[----:B-1----:R-:W-:Y:S01]  /*7990*/  SHF.R.U32.HI R3, RZ, 0x5, R42 ;  /* 0x00000005ff037819 */ /* 0x002fe2000001162a */
[----:B------:R-:W-:-:S02]  /*79a0*/  IMAD.SHL.U32 R42, R42, 0x2, RZ ;  /* 0x000000022a2a7824 */ /* 0x000fc400078e00ff */
[----:B------:R-:W1:Y:S02]  /*79b0*/  LDSM.16.M88.4 R16, [R5+0x5000] ;  /* 0x005000000510783b */ /* 0x000e640000000200 */
[----:B------:R-:W-:Y:S01]  /*79c0*/  IMAD.SHL.U32 R3, R3, 0x4, RZ ;  /* 0x0000000403037824 */ /* 0x000fe200078e00ff */
[----:B------:R-:W-:Y:S01]  /*79d0*/  LOP3.LUT R42, R43, 0x6, R42, 0xf8, !PT ;  /* 0x000000062b2a7812 */ /* 0x000fe200078ef82a */
[----:B------:R-:W-:Y:S03]  /*79e0*/  BAR.SYNC.DEFER_BLOCKING 0x0 ;  /* 0x0000000000007b1d */ /* 0x000fe60000010000 */
[----:B------:R-:W-:Y:S01]  /*79f0*/  LOP3.LUT R3, R34, 0x1c, R3, 0xf8, !PT ;  /* 0x0000001c22037812 */ /* 0x000fe200078ef803 */
[----:B------:R-:W-:-:S05]  /*7a00*/  IMAD R42, R45, 0x48, R42 ;  /* 0x000000482d2a7824 */ /* 0x000fca00078e022a */
[----:B------:R-:W-:Y:S01]  /*7a10*/  LEA R42, R42, UR4, 0x1 ;  /* 0x000000042a2a7c11 */ /* 0x000fe2000f8e08ff */
[----:B------:R-:W-:Y:S01]  /*7a20*/  @!PT LDS RZ, [RZ] ;  /* 0x00000000fffff984 */ /* 0x000fe20000000800 */
[----:B------:R-:W-:Y:S01]  /*7a30*/  @!PT LDS RZ, [RZ] ;  /* 0x00000000fffff984 */ /* 0x000fe20000000800 */
[----:B------:R-:W-:Y:S01]  /*7a40*/  @!PT LDS RZ, [RZ] ;  /* 0x00000000fffff984 */ /* 0x000fe20000000800 */
[----:B------:R3:W-:Y:S04]  /*7a50*/  LDGSTS.E.64 [R0+0x1800], desc[UR6][R32.64+-0x740], !PT ;  /* 0x018008c020007fae */ /* 0x0007e8000f921a46 */
[----:B------:R-:W0:Y:S01]  /*7a60*/  LDGDEPBAR ;  /* 0x00000000000079af */ /* 0x000e220000000000 */
[----:B--2---:R-:W-:Y:S03]  /*7a70*/  HMMA.16816.F32.BF16 R28, R8, R12, R28 ;  /* 0x0000000c081c723c */ /* 0x004fe6000004181c */
[----:B------:R2:W-:Y:S03]  /*7a80*/  LDGSTS.E.BYPASS.128 [R2+0x5000], desc[UR6][R6.64+-0x740], !PT ;  /* 0x050008c006027fae */ /* 0x0005e6000f901c46 */
[----:B------:R-:W-:Y:S01]  /*7a90*/  HMMA.16816.F32.BF16 R20, R8, R14, R20 ;  /* 0x0000000e0814723c */ /* 0x000fe20000041814 */
[----:B------:R-:W0:Y:S01]  /*7aa0*/  LDGDEPBAR ;  /* 0x00000000000079af */ /* 0x000e220000000000 */
[----:B---3--:R-:W-:-:S04]  /*7ab0*/  IMAD R0, R3, 0x9, R35 ;  /* 0x0000000903007824 */ /* 0x008fc800078e0223 */
[----:B------:R-:W-:-:S05]  /*7ac0*/  IMAD.SHL.U32 R0, R0, 0x8, RZ ;  /* 0x0000000800007824 */ /* 0x000fca00078e00ff */
[----:B------:R-:W-:-:S07]  /*7ad0*/  LEA R0, R0, UR4, 0x1 ;  /* 0x0000000400007c11 */ /* 0x000fce000f8e08ff */
[----:B-1----:R-:W-:Y:S06]  /*7ae0*/  HMMA.16816.F32.BF16 R28, R36, R16, R28 ;  /* 0x00000010241c723c */ /* 0x002fec000004181c */
[----:B------:R-:W-:Y:S01]  /*7af0*/  HMMA.16816.F32.BF16 R20, R36, R18, R20 ;  /* 0x000000122414723c */ /* 0x000fe20000041814 */
[----:B------:R-:W-:-:S04]  /*7b00*/  DEPBAR.LE SB0, 0x6 ;  /* 0x000081800000791a */ /* 0x000fc80000000000 */
[----:B------:R-:W-:-:S13]  /*7b10*/  BAR.SYNC.DEFER_BLOCKING 0x0 ;  /* 0x0000000000007b1d */ /* 0x000fda0000010000 */
[----:B------:R-:W-:Y:S02]  /*7b20*/  F2FP.BF16.F32.PACK_AB R29, R29, R28 ;  /* 0x0000001c1d1d723e */ /* 0x000fe400000010ff */
[----:B------:R-:W-:-:S04]  /*7b30*/  F2FP.BF16.F32.PACK_AB R31, R31, R30 ;  /* 0x0000001e1f1f723e */ /* 0x000fc800000010ff */
[----:B------:R-:W-:Y:S02]  /*7b40*/  F2FP.BF16.F32.PACK_AB R21, R21, R20 ;  /* 0x000000141515723e */ /* 0x000fe400000010ff */
[----:B------:R-:W-:Y:S01]  /*7b50*/  F2FP.BF16.F32.PACK_AB R23, R23, R22 ;  /* 0x000000161717723e */ /* 0x000fe200000010ff */
[----:B------:R-:W-:-:S04]  /*7b60*/  DEPBAR.LE SB0, 0x0 ;  /* 0x000080000000791a */ /* 0x000fc80000000000 */
[----:B------:R-:W-:Y:S06]  /*7b70*/  BAR.SYNC.DEFER_BLOCKING 0x0 ;  /* 0x0000000000007b1d */ /* 0x000fec0000010000 */
[----:B------:R2:W-:Y:S04]  /*7b80*/  STS [R42], R29 ;  /* 0x0000001d2a007388 */ /* 0x0005e80000000800 */
[----:B------:R2:W-:Y:S04]  /*7b90*/  STS [R42+0x480], R31 ;  /* 0x0004801f2a007388 */ /* 0x0005e80000000800 */
[----:B------:R2:W-:Y:S04]  /*7ba0*/  STS [R42+0x40], R21 ;  /* 0x000040152a007388 */ /* 0x0005e80000000800 */
[----:B------:R2:W-:Y:S01]  /*7bb0*/  STS [R42+0x4c0], R23 ;  /* 0x0004c0172a007388 */ /* 0x0005e20000000800 */
[----:B------:R-:W-:Y:S06]  /*7bc0*/  BAR.SYNC.DEFER_BLOCKING 0x0 ;  /* 0x0000000000007b1d */ /* 0x000fec0000010000 */
[----:B--2---:R-:W-:Y:S05]  /*7bd0*/  @!P0 EXIT ;  /* 0x000000000000894d */ /* 0x004fea0003800000 */
[----:B------:R-:W1:Y:S01]  /*7be0*/  LDS.128 R4, [R0] ;  /* 0x0000000000047984 */ /* 0x000e620000000c00 */
[----:B------:R-:W2:Y:S01]  /*7bf0*/  LDC.64 R2, c[0x0][0x220] ;  /* 0x00008800ff027b82 */ /* 0x000ea20000000a00 */
[----:B------:R-:W-:-:S04]  /*7c00*/  IMAD R41, R40, 0xc00, R41 ;  /* 0x00000c0028297824 */ /* 0x000fc800078e0229 */
[----:B--2---:R-:W-:-:S05]  /*7c10*/  IMAD.WIDE R2, R41, 0x2, R2 ;  /* 0x0000000229027825 */ /* 0x004fca00078e0202 */
[----:B-1----:R-:W-:Y:S01]  /*7c20*/  STG.E.128 desc[UR6][R2.64], R4 ;  /* 0x0000000402007986 */ /* 0x002fe2000c101d06 */
[----:B------:R-:W-:Y:S05]  /*7c30*/  EXIT ;  /* 0x000000000000794d */ /* 0x000fea0003800000 */
.L_x_0:
[----:B------:R-:W-:-:S00]  /*7c40*/  BRA `(.L_x_0) ;  /* 0xfffffffc00fc7947 */ /* 0x000fc0000383ffff */
[----:B------:R-:W-:-:S00]  /*7c50*/  NOP ;  /* 0x0000000000007918 */ /* 0x000fc00000000000 */
        /* <DEDUP_REMOVED lines=10> */
.L_x_1:


//--------------------- .nv.shared.triton_mm      --------------------------
	.section	.nv.shared.triton_mm,"aw",@nobits
	.sectionflags	@""
	.align	16
	.zero		1024


//--------------------- .nv.constant0.triton_mm   --------------------------
	.section	.nv.constant0.triton_mm,"a",@progbits
	.sectionflags	@""
	.align	4
.nv.constant0.triton_mm:
	.zero		556
